//
// Generated by NVIDIA NVVM Compiler
//
// Compiler Build ID: CL-36424714
// Cuda compilation tools, release 13.0, V13.0.88
// Based on NVVM 20.0.0
//

.version 9.0
.target sm_100
.address_size 64

	// .globl	_Z13dotProductGPUPfS_S_i
.extern .shared .align 16 .b8 s_data[];

.visible .entry _Z13dotProductGPUPfS_S_i(
	.param .u64 .ptr .align 1 _Z13dotProductGPUPfS_S_i_param_0,
	.param .u64 .ptr .align 1 _Z13dotProductGPUPfS_S_i_param_1,
	.param .u64 .ptr .align 1 _Z13dotProductGPUPfS_S_i_param_2,
	.param .u32 _Z13dotProductGPUPfS_S_i_param_3
)
{
	.reg .pred 	%p<6>;
	.reg .b32 	%r<15>;
	.reg .b32 	%f<8>;
	.reg .b64 	%rd<12>;

	ld.param.u64 	%rd1, [_Z13dotProductGPUPfS_S_i_param_0];
	ld.param.u64 	%rd2, [_Z13dotProductGPUPfS_S_i_param_1];
	ld.param.u64 	%rd3, [_Z13dotProductGPUPfS_S_i_param_2];
	ld.param.u32 	%r8, [_Z13dotProductGPUPfS_S_i_param_3];
	mov.u32 	%r14, %ntid.x;
	mov.u32 	%r2, %ctaid.x;
	mov.u32 	%r3, %tid.x;
	mad.lo.s32 	%r4, %r14, %r2, %r3;
	setp.ge.s32 	%p1, %r4, %r8;
	shl.b32 	%r9, %r3, 2;
	mov.u32 	%r10, s_data;
	add.s32 	%r5, %r10, %r9;
	@%p1 bra 	$L__BB0_2;
	cvta.to.global.u64 	%rd4, %rd1;
	cvta.to.global.u64 	%rd5, %rd2;
	mul.wide.s32 	%rd6, %r4, 4;
	add.s64 	%rd7, %rd4, %rd6;
	ld.global.f32 	%f1, [%rd7];
	add.s64 	%rd8, %rd5, %rd6;
	ld.global.f32 	%f2, [%rd8];
	mul.f32 	%f3, %f1, %f2;
	st.shared.f32 	[%r5], %f3;
	bra.uni 	$L__BB0_3;
$L__BB0_2:
	mov.b32 	%r11, 0;
	st.shared.u32 	[%r5], %r11;
$L__BB0_3:
	bar.sync 	0;
	setp.lt.u32 	%p2, %r14, 2;
	@%p2 bra 	$L__BB0_7;
$L__BB0_4:
	shr.u32 	%r7, %r14, 1;
	setp.ge.u32 	%p3, %r3, %r7;
	@%p3 bra 	$L__BB0_6;
	shl.b32 	%r12, %r7, 2;
	add.s32 	%r13, %r5, %r12;
	ld.shared.f32 	%f4, [%r13];
	ld.shared.f32 	%f5, [%r5];
	add.f32 	%f6, %f4, %f5;
	st.shared.f32 	[%r5], %f6;
$L__BB0_6:
	bar.sync 	0;
	setp.gt.u32 	%p4, %r14, 3;
	mov.u32 	%r14, %r7;
	@%p4 bra 	$L__BB0_4;
$L__BB0_7:
	setp.ne.s32 	%p5, %r3, 0;
	@%p5 bra 	$L__BB0_9;
	ld.shared.f32 	%f7, [s_data];
	cvta.to.global.u64 	%rd9, %rd3;
	mul.wide.u32 	%rd10, %r2, 4;
	add.s64 	%rd11, %rd9, %rd10;
	st.global.f32 	[%rd11], %f7;
$L__BB0_9:
	ret;

}


// ===== COMPILED SASS (sm_100) =====

	.target	sm_100

	.elftype	@"ET_EXEC"


//--------------------- .note.nv.tkinfo           --------------------------
	.section	.note.nv.tkinfo,"",@"SHT_NOTE"
	.sectionflags	@"SHF_NOTE_NV_TKINFO"
	.tkinfo
        /*0018*/ 	.word	0x00000002
        /*0030*/ 	.string	""
        /*0030*/ 	.string	"ptxas"
        /*0030*/ 	.string	"Cuda compilation tools, release 13.0, V13.0.88"
        /*0030*/ 	.string	"Build cuda_13.0.r13.0/compiler.36424714_0"
        /*0030*/ 	.string	"-arch sm_100 -m 64 "



//--------------------- .note.nv.cuinfo           --------------------------
	.section	.note.nv.cuinfo,"",@"SHT_NOTE"
	.sectionflags	@"SHF_NOTE_NV_CUINFO"
        /*0018*/ 	.short	0x0002
        /*001a*/ 	.short	0x0064
        /*001c*/ 	.short	0x0082
	.zero		2


//--------------------- .nv.info                  --------------------------
	.section	.nv.info,"",@"SHT_CUDA_INFO"
	.align	4


	//----- nvinfo : EIATTR_REGCOUNT
	.align		4
        /*0000*/ 	.byte	0x04, 0x2f
        /*0002*/ 	.short	(.L_1 - .L_0)
	.align		4
.L_0:
        /*0004*/ 	.word	index@(_Z13dotProductGPUPfS_S_i)
        /*0008*/ 	.word	0x0000000c


	//----- nvinfo : EIATTR_FRAME_SIZE
	.align		4
.L_1:
        /*000c*/ 	.byte	0x04, 0x11
        /*000e*/ 	.short	(.L_3 - .L_2)
	.align		4
.L_2:
        /*0010*/ 	.word	index@(_Z13dotProductGPUPfS_S_i)
        /*0014*/ 	.word	0x00000000


	//----- nvinfo : EIATTR_MIN_STACK_SIZE
	.align		4
.L_3:
        /*0018*/ 	.byte	0x04, 0x12
        /*001a*/ 	.short	(.L_5 - .L_4)
	.align		4
.L_4:
        /*001c*/ 	.word	index@(_Z13dotProductGPUPfS_S_i)
        /*0020*/ 	.word	0x00000000
.L_5:


//--------------------- .nv.compat                --------------------------
	.section	.nv.compat,"",@"SHT_CUDA_COMPAT_INFO"
	.align	4
        /*0000*/ 	.byte	0x02, 0x09, 0x00, 0x00, 0x02, 0x02, 0x01, 0x00, 0x02, 0x05, 0x05, 0x00, 0x03, 0x07, 0x01, 0x01
        /*0010*/ 	.byte	0x02, 0x03, 0x00, 0x00, 0x02, 0x06, 0x01, 0x00, 0x04, 0x0b, 0x08, 0x00, 0x09, 0x00, 0x00, 0x00
        /*0020*/ 	.byte	0x00, 0x00, 0x00, 0x00


//--------------------- .nv.info._Z13dotProductGPUPfS_S_i --------------------------
	.section	.nv.info._Z13dotProductGPUPfS_S_i,"",@"SHT_CUDA_INFO"
	.sectionflags	@""
	.align	4


	//----- nvinfo : EIATTR_CUDA_API_VERSION
	.align		4
        /*0000*/ 	.byte	0x04, 0x37
        /*0002*/ 	.short	(.L_7 - .L_6)
.L_6:
        /*0004*/ 	.word	0x00000082


	//----- nvinfo : EIATTR_KPARAM_INFO
	.align		4
.L_7:
        /*0008*/ 	.byte	0x04, 0x17
        /*000a*/ 	.short	(.L_9 - .L_8)
.L_8:
        /*000c*/ 	.word	0x00000000
        /*0010*/ 	.short	0x0003
        /*0012*/ 	.short	0x0018
        /*0014*/ 	.byte	0x00, 0xf0, 0x11, 0x00


	//----- nvinfo : EIATTR_KPARAM_INFO
	.align		4
.L_9:
        /*0018*/ 	.byte	0x04, 0x17
        /*001a*/ 	.short	(.L_11 - .L_10)
.L_10:
        /*001c*/ 	.word	0x00000000
        /*0020*/ 	.short	0x0002
        /*0022*/ 	.short	0x0010
        /*0024*/ 	.byte	0x00, 0xf5, 0x21, 0x00


	//----- nvinfo : EIATTR_KPARAM_INFO
	.align		4
.L_11:
        /*0028*/ 	.byte	0x04, 0x17
        /*002a*/ 	.short	(.L_13 - .L_12)
.L_12:
        /*002c*/ 	.word	0x00000000
        /*0030*/ 	.short	0x0001
        /*0032*/ 	.short	0x0008
        /*0034*/ 	.byte	0x00, 0xf5, 0x21, 0x00


	//----- nvinfo : EIATTR_KPARAM_INFO
	.align		4
.L_13:
        /*0038*/ 	.byte	0x04, 0x17
        /*003a*/ 	.short	(.L_15 - .L_14)
.L_14:
        /*003c*/ 	.word	0x00000000
        /*0040*/ 	.short	0x0000
        /*0042*/ 	.short	0x0000
        /*0044*/ 	.byte	0x00, 0xf5, 0x21, 0x00


	//----- nvinfo : EIATTR_SPARSE_MMA_MASK
	.align		4
.L_15:
        /*0048*/ 	.byte	0x03, 0x50
        /*004a*/ 	.short	0x0000


	//----- nvinfo : EIATTR_MAXREG_COUNT
	.align		4
        /*004c*/ 	.byte	0x03, 0x1b
        /*004e*/ 	.short	0x00ff


	//----- nvinfo : EIATTR_NUM_BARRIERS
	.align		4
        /*0050*/ 	.byte	0x02, 0x4c
        /*0052*/ 	.byte	0x01
	.zero		1


	//----- nvinfo : EIATTR_MERCURY_ISA_VERSION
	.align		4
        /*0054*/ 	.byte	0x03, 0x5f
        /*0056*/ 	.short	0x0101


	//----- nvinfo : EIATTR_VRC_CTA_INIT_COUNT
	.align		4
        /*0058*/ 	.byte	0x02, 0x4a
	.zero		1
	.zero		1


	//----- nvinfo : EIATTR_EXIT_INSTR_OFFSETS
	.align		4
        /*005c*/ 	.byte	0x04, 0x1c
        /*005e*/ 	.short	(.L_17 - .L_16)


	//   ....[0]....
.L_16:
        /*0060*/ 	.word	0x00000250


	//   ....[1]....
        /*0064*/ 	.word	0x000002d0


	//----- nvinfo : EIATTR_CBANK_PARAM_SIZE
	.align		4
.L_17:
        /*0068*/ 	.byte	0x03, 0x19
        /*006a*/ 	.short	0x001c


	//----- nvinfo : EIATTR_PARAM_CBANK
	.align		4
        /*006c*/ 	.byte	0x04, 0x0a
        /*006e*/ 	.short	(.L_19 - .L_18)
	.align		4
.L_18:
        /*0070*/ 	.word	index@(.nv.constant0._Z13dotProductGPUPfS_S_i)
        /*0074*/ 	.short	0x0380
        /*0076*/ 	.short	0x001c


	//----- nvinfo : EIATTR_SW_WAR
	.align		4
.L_19:
        /*0078*/ 	.byte	0x04, 0x36
        /*007a*/ 	.short	(.L_21 - .L_20)
.L_20:
        /*007c*/ 	.word	0x00000008
.L_21:


//--------------------- .nv.callgraph             --------------------------
	.section	.nv.callgraph,"",@"SHT_CUDA_CALLGRAPH"
	.align	4
	.sectionentsize	8
	.align		4
        /*0000*/ 	.word	0x00000000
	.align		4
        /*0004*/ 	.word	0xffffffff
	.align		4
        /*0008*/ 	.word	0x00000000
	.align		4
        /*000c*/ 	.word	0xfffffffe
	.align		4
        /*0010*/ 	.word	0x00000000
	.align		4
        /*0014*/ 	.word	0xfffffffd
	.align		4
        /*0018*/ 	.word	0x00000000
	.align		4
        /*001c*/ 	.word	0xfffffffc


//--------------------- .text._Z13dotProductGPUPfS_S_i --------------------------
	.section	.text._Z13dotProductGPUPfS_S_i,"ax",@progbits
	.align	128
        .global         _Z13dotProductGPUPfS_S_i
        .type           _Z13dotProductGPUPfS_S_i,@function
        .size           _Z13dotProductGPUPfS_S_i,(.L_x_3 - _Z13dotProductGPUPfS_S_i)
        .other          _Z13dotProductGPUPfS_S_i,@"STO_CUDA_ENTRY STV_DEFAULT"
_Z13dotProductGPUPfS_S_i:
.text._Z13dotProductGPUPfS_S_i:
[----:B------:R-:W-:Y:S01]  /*0000*/  LDC R1, c[0x0][0x37c] ;  /* 0x0000df00ff017b82 */ /* 0x000fe20000000800 */
[----:B------:R-:W0:Y:S01]  /*0010*/  S2R R9, SR_CTAID.X ;  /* 0x0000000000097919 */ /* 0x000e220000002500 */
[----:B------:R-:W0:Y:S06]  /*0020*/  LDCU UR8, c[0x0][0x360] ;  /* 0x00006c00ff0877ac */ /* 0x000e2c0008000800 */
[----:B------:R-:W1:Y:S01]  /*0030*/  LDC.64 R2, c[0x0][0x380] ;  /* 0x0000e000ff027b82 */ /* 0x000e620000000a00 */
[----:B------:R-:W0:Y:S01]  /*0040*/  S2R R8, SR_TID.X ;  /* 0x0000000000087919 */ /* 0x000e220000002100 */
[----:B------:R-:W2:Y:S01]  /*0050*/  LDCU UR4, c[0x0][0x398] ;  /* 0x00007300ff0477ac */ /* 0x000ea20008000800 */
[----:B------:R-:W3:Y:S05]  /*0060*/  LDCU.64 UR6, c[0x0][0x358] ;  /* 0x00006b00ff0677ac */ /* 0x000eea0008000a00 */
[----:B------:R-:W4:Y:S01]  /*0070*/  LDC.64 R4, c[0x0][0x388] ;  /* 0x0000e200ff047b82 */ /* 0x000f220000000a00 */
[----:B0-----:R-:W-:-:S05]  /*0080*/  IMAD R7, R9, UR8, R8 ;  /* 0x0000000809077c24 */ /* 0x001fca000f8e0208 */
[----:B--2---:R-:W-:-:S13]  /*0090*/  ISETP.GE.AND P1, PT, R7, UR4, PT ;  /* 0x0000000407007c0c */ /* 0x004fda000bf26270 */
[----:B-1----:R-:W-:-:S04]  /*00a0*/  @!P1 IMAD.WIDE R2, R7, 0x4, R2 ;  /* 0x0000000407029825 */ /* 0x002fc800078e0202 */
[----:B----4-:R-:W-:Y:S02]  /*00b0*/  @!P1 IMAD.WIDE R4, R7, 0x4, R4 ;  /* 0x0000000407049825 */ /* 0x010fe400078e0204 */
[----:B---3--:R-:W2:Y:S04]  /*00c0*/  @!P1 LDG.E R2, desc[UR6][R2.64] ;  /* 0x0000000602029981 */ /* 0x008ea8000c1e1900 */
[----:B------:R-:W2:Y:S01]  /*00d0*/  @!P1 LDG.E R5, desc[UR6][R4.64] ;  /* 0x0000000604059981 */ /* 0x000ea2000c1e1900 */
[----:B------:R-:W0:Y:S01]  /*00e0*/  S2UR UR5, SR_CgaCtaId ;  /* 0x00000000000579c3 */ /* 0x000e220000008800 */
[----:B------:R-:W-:Y:S01]  /*00f0*/  IMAD.U32 R6, RZ, RZ, UR8 ;  /* 0x00000008ff067e24 */ /* 0x000fe2000f8e00ff */
[----:B------:R-:W-:Y:S01]  /*0100*/  UMOV UR4, 0x400 ;  /* 0x0000040000047882 */ /* 0x000fe20000000000 */
[----:B------:R-:W-:-:S03]  /*0110*/  ISETP.NE.AND P0, PT, R8, RZ, PT ;  /* 0x000000ff0800720c */ /* 0x000fc60003f05270 */
[----:B------:R-:W-:Y:S01]  /*0120*/  ISETP.GE.U32.AND P2, PT, R6, 0x2, PT ;  /* 0x000000020600780c */ /* 0x000fe20003f46070 */
[----:B0-----:R-:W-:-:S06]  /*0130*/  ULEA UR4, UR5, UR4, 0x18 ;  /* 0x0000000405047291 */ /* 0x001fcc000f8ec0ff */
[----:B------:R-:W-:Y:S01]  /*0140*/  LEA R0, R8, UR4, 0x2 ;  /* 0x0000000408007c11 */ /* 0x000fe2000f8e10ff */
[----:B--2---:R-:W-:-:S05]  /*0150*/  @!P1 FMUL R7, R2, R5 ;  /* 0x0000000502079220 */ /* 0x004fca0000400000 */
[----:B------:R0:W-:Y:S04]  /*0160*/  @!P1 STS [R0], R7 ;  /* 0x0000000700009388 */ /* 0x0001e80000000800 */
[----:B------:R0:W-:Y:S01]  /*0170*/  @P1 STS [R0], RZ ;  /* 0x000000ff00001388 */ /* 0x0001e20000000800 */
[----:B------:R-:W-:Y:S06]  /*0180*/  BAR.SYNC.DEFER_BLOCKING 0x0 ;  /* 0x0000000000007b1d */ /* 0x000fec0000010000 */
[----:B------:R-:W-:Y:S05]  /*0190*/  @!P2 BRA `(.L_x_0) ;  /* 0x00000000002ca947 */ /* 0x000fea0003800000 */
.L_x_1:
[----:B------:R-:W-:-:S04]  /*01a0*/  SHF.R.U32.HI R5, RZ, 0x1, R6 ;  /* 0x00000001ff057819 */ /* 0x000fc80000011606 */
[----:B------:R-:W-:-:S13]  /*01b0*/  ISETP.GE.U32.AND P1, PT, R8, R5, PT ;  /* 0x000000050800720c */ /* 0x000fda0003f26070 */
[----:B------:R-:W-:Y:S01]  /*01c0*/  @!P1 LEA R2, R5, R0, 0x2 ;  /* 0x0000000005029211 */ /* 0x000fe200078e10ff */
[----:B------:R-:W-:Y:S05]  /*01d0*/  @!P1 LDS R3, [R0] ;  /* 0x0000000000039984 */ /* 0x000fea0000000800 */
[----:B------:R-:W1:Y:S02]  /*01e0*/  @!P1 LDS R2, [R2] ;  /* 0x0000000002029984 */ /* 0x000e640000000800 */
[----:B-1----:R-:W-:-:S05]  /*01f0*/  @!P1 FADD R3, R2, R3 ;  /* 0x0000000302039221 */ /* 0x002fca0000000000 */
[----:B------:R1:W-:Y:S01]  /*0200*/  @!P1 STS [R0], R3 ;  /* 0x0000000300009388 */ /* 0x0003e20000000800 */
[----:B------:R-:W-:Y:S01]  /*0210*/  BAR.SYNC.DEFER_BLOCKING 0x0 ;  /* 0x0000000000007b1d */ /* 0x000fe20000010000 */
[----:B------:R-:W-:Y:S01]  /*0220*/  ISETP.GT.U32.AND P1, PT, R6, 0x3, PT ;  /* 0x000000030600780c */ /* 0x000fe20003f24070 */
[----:B------:R-:W-:-:S12]  /*0230*/  IMAD.MOV.U32 R6, RZ, RZ, R5 ;  /* 0x000000ffff067224 */ /* 0x000fd800078e0005 */
[----:B-1----:R-:W-:Y:S05]  /*0240*/  @P1 BRA `(.L_x_1) ;  /* 0xfffffffc00d41947 */ /* 0x002fea000383ffff */
.L_x_0:
[----:B------:R-:W-:Y:S05]  /*0250*/  @P0 EXIT ;  /* 0x000000000000094d */ /* 0x000fea0003800000 */
[----:B------:R-:W1:Y:S01]  /*0260*/  S2UR UR5, SR_CgaCtaId ;  /* 0x00000000000579c3 */ /* 0x000e620000008800 */
[----:B------:R-:W-:-:S07]  /*0270*/  UMOV UR4, 0x400 ;  /* 0x0000040000047882 */ /* 0x000fce0000000000 */
[----:B------:R-:W2:Y:S01]  /*0280*/  LDC.64 R2, c[0x0][0x390] ;  /* 0x0000e400ff027b82 */ /* 0x000ea20000000a00 */
[----:B-1----:R-:W-:Y:S01]  /*0290*/  ULEA UR4, UR5, UR4, 0x18 ;  /* 0x0000000405047291 */ /* 0x002fe2000f8ec0ff */
[----:B--2---:R-:W-:-:S08]  /*02a0*/  IMAD.WIDE.U32 R2, R9, 0x4, R2 ;  /* 0x0000000409027825 */ /* 0x004fd000078e0002 */
[----:B------:R-:W1:Y:S04]  /*02b0*/  LDS R5, [UR4] ;  /* 0x00000004ff057984 */ /* 0x000e680008000800 */
[----:B-1----:R-:W-:Y:S01]  /*02c0*/  STG.E desc[UR6][R2.64], R5 ;  /* 0x0000000502007986 */ /* 0x002fe2000c101906 */
[----:B------:R-:W-:Y:S05]  /*02d0*/  EXIT ;  /* 0x000000000000794d */ /* 0x000fea0003800000 */
.L_x_2:
[----:B------:R-:W-:-:S00]  /*02e0*/  BRA `(.L_x_2) ;  /* 0xfffffffc00fc7947 */ /* 0x000fc0000383ffff */
[----:B------:R-:W-:-:S00]  /*02f0*/  NOP ;  /* 0x0000000000007918 */ /* 0x000fc00000000000 */
        /* <DEDUP_REMOVED lines=8> */
.L_x_3:


//--------------------- .nv.shared._Z13dotProductGPUPfS_S_i --------------------------
	.section	.nv.shared._Z13dotProductGPUPfS_S_i,"aw",@nobits
	.sectionflags	@""
	.align	16
	.zero		1024


//--------------------- .nv.shared.reserved.0     --------------------------
	.section	.nv.shared.reserved.0,"aw",@nobits
	.weak		__nv_reservedSMEM_offset_0_alias
	.size		__nv_reservedSMEM_offset_0_alias, 0, 64
	.other		__nv_reservedSMEM_offset_0_alias,@"STO_CUDA_RESERVED_SHARED STV_DEFAULT"
__nv_reservedSMEM_offset_0_alias:
	.zero		0
	.zero		64


//--------------------- .nv.constant0._Z13dotProductGPUPfS_S_i --------------------------
	.section	.nv.constant0._Z13dotProductGPUPfS_S_i,"a",@progbits
	.sectionflags	@""
	.align	4
.nv.constant0._Z13dotProductGPUPfS_S_i:
	.zero		924


//--------------------- SYMBOLS --------------------------

	.type		.nv.reservedSmem.offset0,@object
	.size		.nv.reservedSmem.offset0,0x4
	.type		.nv.reservedSmem.cap,@object
	.size		.nv.reservedSmem.cap,0x4
